	.headerflags	@"EF_CUDA_TEXMODE_UNIFIED EF_CUDA_64BIT_ADDRESS EF_CUDA_ACCELERATORS EF_CUDA_SM90 EF_CUDA_VIRTUAL_SM(EF_CUDA_SM90)"
	.elftype	@"ET_EXEC"


//--------------------- .nv.info                  --------------------------
	.section	.nv.info,"",@"SHT_CUDA_INFO"
	.align	4


	//----- nvinfo : EIATTR_REGCOUNT
	.align		4
        /*0000*/ 	.byte	0x04, 0x2f
        /*0002*/ 	.short	(.L_1 - .L_0)
	.align		4
.L_0:
        /*0004*/ 	.word	index@(triton_poi_fused_cat_143)
        /*0008*/ 	.word	0x0000000e


	//----- nvinfo : EIATTR_MIN_STACK_SIZE
	.align		4
.L_1:
        /*000c*/ 	.byte	0x04, 0x12
        /*000e*/ 	.short	(.L_3 - .L_2)
	.align		4
.L_2:
        /*0010*/ 	.word	index@(triton_poi_fused_cat_143)
        /*0014*/ 	.word	0x00000000


	//----- nvinfo : EIATTR_FRAME_SIZE
	.align		4
.L_3:
        /*0018*/ 	.byte	0x04, 0x11
        /*001a*/ 	.short	(.L_5 - .L_4)
	.align		4
.L_4:
        /*001c*/ 	.word	index@(triton_poi_fused_cat_143)
        /*0020*/ 	.word	0x00000000


	//----- nvinfo : EIATTR_MIN_STACK_SIZE
	.align		4
.L_5:
        /*0024*/ 	.byte	0x04, 0x12
        /*0026*/ 	.short	(.L_7 - .L_6)
	.align		4
.L_6:
        /*0028*/ 	.word	index@(triton_poi_fused_cat_143)
        /*002c*/ 	.word	0x00000000
.L_7:


//--------------------- .nv.info.triton_poi_fused_cat_143 --------------------------
	.section	.nv.info.triton_poi_fused_cat_143,"",@"SHT_CUDA_INFO"
	.sectionflags	@""
	.align	4


	//----- nvinfo : EIATTR_CUDA_API_VERSION
	.align		4
        /*0000*/ 	.byte	0x04, 0x37
        /*0002*/ 	.short	(.L_9 - .L_8)
.L_8:
        /*0004*/ 	.word	0x0000007c


	//----- nvinfo : EIATTR_KPARAM_INFO
	.align		4
.L_9:
        /*0008*/ 	.byte	0x04, 0x17
        /*000a*/ 	.short	(.L_11 - .L_10)
.L_10:
        /*000c*/ 	.word	0x00000000
        /*0010*/ 	.short	0x0003
        /*0012*/ 	.short	0x0018
        /*0014*/ 	.byte	0x00, 0xf0, 0x11, 0x00


	//----- nvinfo : EIATTR_KPARAM_INFO
	.align		4
.L_11:
        /*0018*/ 	.byte	0x04, 0x17
        /*001a*/ 	.short	(.L_13 - .L_12)
.L_12:
        /*001c*/ 	.word	0x00000000
        /*0020*/ 	.short	0x0002
        /*0022*/ 	.short	0x0010
        /*0024*/ 	.byte	0x00, 0xf4, 0x21, 0x00


	//----- nvinfo : EIATTR_KPARAM_INFO
	.align		4
.L_13:
        /*0028*/ 	.byte	0x04, 0x17
        /*002a*/ 	.short	(.L_15 - .L_14)
.L_14:
        /*002c*/ 	.word	0x00000000
        /*0030*/ 	.short	0x0001
        /*0032*/ 	.short	0x0008
        /*0034*/ 	.byte	0x00, 0xf4, 0x21, 0x00


	//----- nvinfo : EIATTR_KPARAM_INFO
	.align		4
.L_15:
        /*0038*/ 	.byte	0x04, 0x17
        /*003a*/ 	.short	(.L_17 - .L_16)
.L_16:
        /*003c*/ 	.word	0x00000000
        /*0040*/ 	.short	0x0000
        /*0042*/ 	.short	0x0000
        /*0044*/ 	.byte	0x00, 0xf4, 0x21, 0x00


	//----- nvinfo : EIATTR_SPARSE_MMA_MASK
	.align		4
.L_17:
        /*0048*/ 	.byte	0x03, 0x50
        /*004a*/ 	.short	0x0000


	//----- nvinfo : EIATTR_MAXREG_COUNT
	.align		4
        /*004c*/ 	.byte	0x03, 0x1b
        /*004e*/ 	.short	0x00ff


	//----- nvinfo : EIATTR_EXIT_INSTR_OFFSETS
	.align		4
        /*0050*/ 	.byte	0x04, 0x1c
        /*0052*/ 	.short	(.L_19 - .L_18)


	//   ....[0]....
.L_18:
        /*0054*/ 	.word	0x00000170


	//   ....[1]....
        /*0058*/ 	.word	0x00000190


	//----- nvinfo : EIATTR_REQNTID
	.align		4
.L_19:
        /*005c*/ 	.byte	0x04, 0x10
        /*005e*/ 	.short	(.L_21 - .L_20)
.L_20:
        /*0060*/ 	.word	0x00000080
        /*0064*/ 	.word	0x00000001
        /*0068*/ 	.word	0x00000001


	//----- nvinfo : EIATTR_CBANK_PARAM_SIZE
	.align		4
.L_21:
        /*006c*/ 	.byte	0x03, 0x19
        /*006e*/ 	.short	0x001c


	//----- nvinfo : EIATTR_PARAM_CBANK
	.align		4
        /*0070*/ 	.byte	0x04, 0x0a
        /*0072*/ 	.short	(.L_23 - .L_22)
	.align		4
.L_22:
        /*0074*/ 	.word	index@(.nv.constant0.triton_poi_fused_cat_143)
        /*0078*/ 	.short	0x0210
        /*007a*/ 	.short	0x001c


	//----- nvinfo : EIATTR_SW_WAR
	.align		4
.L_23:
        /*007c*/ 	.byte	0x04, 0x36
        /*007e*/ 	.short	(.L_25 - .L_24)
.L_24:
        /*0080*/ 	.word	0x00000008
.L_25:


//--------------------- .nv.callgraph             --------------------------
	.section	.nv.callgraph,"",@"SHT_CUDA_CALLGRAPH"
	.align	4
	.sectionentsize	8
	.align		4
        /*0000*/ 	.word	0x00000000
	.align		4
        /*0004*/ 	.word	0xffffffff
	.align		4
        /*0008*/ 	.word	0x00000000
	.align		4
        /*000c*/ 	.word	0xfffffffe
	.align		4
        /*0010*/ 	.word	0x00000000
	.align		4
        /*0014*/ 	.word	0xfffffffd
	.align		4
        /*0018*/ 	.word	0x00000000
	.align		4
        /*001c*/ 	.word	0xfffffffc


//--------------------- .text.triton_poi_fused_cat_143 --------------------------
	.section	.text.triton_poi_fused_cat_143,"ax",@progbits
	.align	128
        .global         triton_poi_fused_cat_143
        .type           triton_poi_fused_cat_143,@function
        .size           triton_poi_fused_cat_143,(.L_x_1 - triton_poi_fused_cat_143)
        .other          triton_poi_fused_cat_143,@"STO_CUDA_ENTRY STV_DEFAULT"
triton_poi_fused_cat_143:
.text.triton_poi_fused_cat_143:
[----:B------:R-:W0:Y:S02]  /*0000*/  LDC R1, c[0x0][0x28] ;  /* 0x00000a00ff017b82 */ /* 0x000e240000000800 */
[----:B------:R-:W1:Y:S01]  /*0010*/  S2R R0, SR_TID.X ;  /* 0x0000000000007919 */ /* 0x000e620000002100 */
[----:B------:R-:W2:Y:S01]  /*0020*/  LDC.64 R2, c[0x0][0x210] ;  /* 0x00008400ff027b82 */ /* 0x000ea20000000a00 */
[----:B------:R-:W-:Y:S01]  /*0030*/  IMAD.MOV.U32 R11, RZ, RZ, RZ ;  /* 0x000000ffff0b7224 */ /* 0x000fe200078e00ff */
[----:B------:R-:W-:Y:S01]  /*0040*/  ULDC.64 UR4, c[0x0][0x208] ;  /* 0x0000820000047ab9 */ /* 0x000fe20000000a00 */
[----:B------:R-:W3:Y:S05]  /*0050*/  S2R R9, SR_CTAID.X ;  /* 0x0000000000097919 */ /* 0x000eea0000002500 */
[----:B------:R-:W4:Y:S08]  /*0060*/  LDC.64 R4, c[0x0][0x218] ;  /* 0x00008600ff047b82 */ /* 0x000f300000000a00 */
[----:B------:R-:W5:Y:S01]  /*0070*/  LDC.64 R6, c[0x0][0x220] ;  /* 0x00008800ff067b82 */ /* 0x000f620000000a00 */
[----:B-1----:R-:W-:-:S05]  /*0080*/  LOP3.LUT R0, R0, 0x7f, RZ, 0xc0, !PT ;  /* 0x0000007f00007812 */ /* 0x002fca00078ec0ff */
[----:B---3--:R-:W-:-:S04]  /*0090*/  IMAD R9, R9, 0x80, R0 ;  /* 0x0000008009097824 */ /* 0x008fc800078e0200 */
[C---:B--2---:R-:W-:Y:S01]  /*00a0*/  IMAD.WIDE R2, R9.reuse, 0x4, R2 ;  /* 0x0000000409027825 */ /* 0x044fe200078e0202 */
[----:B------:R-:W-:-:S13]  /*00b0*/  ISETP.GE.AND P0, PT, R9, 0x200, PT ;  /* 0x000002000900780c */ /* 0x000fda0003f06270 */
[----:B------:R5:W2:Y:S01]  /*00c0*/  @!P0 LDG.E R11, desc[UR4][R2.64] ;  /* 0x00000004020b8981 */ /* 0x000aa2000c1e1900 */
[----:B------:R-:W-:-:S04]  /*00d0*/  SHF.R.S32.HI R0, RZ, 0x1f, R9 ;  /* 0x0000001fff007819 */ /* 0x000fc80000011409 */
[----:B------:R-:W-:-:S04]  /*00e0*/  LEA.HI R0, R0, R9, RZ, 0x7 ;  /* 0x0000000900007211 */ /* 0x000fc800078f38ff */
[----:B------:R-:W-:Y:S02]  /*00f0*/  LOP3.LUT R8, R0, 0xffffff80, RZ, 0xc0, !PT ;  /* 0xffffff8000087812 */ /* 0x000fe400078ec0ff */
[----:B------:R-:W-:Y:S02]  /*0100*/  SHF.R.S32.HI R0, RZ, 0x7, R0 ;  /* 0x00000007ff007819 */ /* 0x000fe40000011400 */
[----:B------:R-:W-:-:S05]  /*0110*/  IADD3 R9, R9, -R8, RZ ;  /* 0x8000000809097210 */ /* 0x000fca0007ffe0ff */
[----:B------:R-:W-:-:S04]  /*0120*/  IMAD R9, R0, 0x1980, R9 ;  /* 0x0000198000097824 */ /* 0x000fc800078e0209 */
[----:B----4-:R-:W-:-:S04]  /*0130*/  IMAD.WIDE R4, R9, 0x4, R4 ;  /* 0x0000000409047825 */ /* 0x010fc800078e0204 */
[----:B------:R-:W-:-:S04]  /*0140*/  IMAD.IADD R9, R8, 0x1, R9 ;  /* 0x0000000108097824 */ /* 0x000fc800078e0209 */
[----:B-----5:R-:W-:Y:S01]  /*0150*/  IMAD.WIDE R2, R9, 0x4, R6 ;  /* 0x0000000409027825 */ /* 0x020fe200078e0206 */
[----:B--2---:R1:W-:Y:S01]  /*0160*/  @!P0 STG.E desc[UR4][R4.64], R11 ;  /* 0x0000000b04008986 */ /* 0x0043e2000c101904 */
[----:B------:R-:W-:Y:S05]  /*0170*/  @P0 EXIT ;  /* 0x000000000000094d */ /* 0x000fea0003800000 */
[----:B------:R-:W-:Y:S01]  /*0180*/  STG.E desc[UR4][R2.64], R11 ;  /* 0x0000000b02007986 */ /* 0x000fe2000c101904 */
[----:B------:R-:W-:Y:S05]  /*0190*/  EXIT ;  /* 0x000000000000794d */ /* 0x000fea0003800000 */
.L_x_0:
[----:B------:R-:W-:-:S00]  /*01a0*/  BRA `(.L_x_0) ;  /* 0xfffffffc00fc7947 */ /* 0x000fc0000383ffff */
[----:B------:R-:W-:-:S00]  /*01b0*/  NOP ;  /* 0x0000000000007918 */ /* 0x000fc00000000000 */
        /* <DEDUP_REMOVED lines=12> */
.L_x_1:


//--------------------- .nv.constant0.triton_poi_fused_cat_143 --------------------------
	.section	.nv.constant0.triton_poi_fused_cat_143,"a",@progbits
	.sectionflags	@""
	.align	4
.nv.constant0.triton_poi_fused_cat_143:
	.zero		556
